	.headerflags	@"EF_CUDA_TEXMODE_UNIFIED EF_CUDA_64BIT_ADDRESS EF_CUDA_ACCELERATORS EF_CUDA_SM90 EF_CUDA_VIRTUAL_SM(EF_CUDA_SM90)"
	.elftype	@"ET_EXEC"


//--------------------- .nv.info                  --------------------------
	.section	.nv.info,"",@"SHT_CUDA_INFO"
	.align	4


	//----- nvinfo : EIATTR_REGCOUNT
	.align		4
        /*0000*/ 	.byte	0x04, 0x2f
        /*0002*/ 	.short	(.L_1 - .L_0)
	.align		4
.L_0:
        /*0004*/ 	.word	index@(triton_poi_fused_0)
        /*0008*/ 	.word	0x0000001b


	//----- nvinfo : EIATTR_MIN_STACK_SIZE
	.align		4
.L_1:
        /*000c*/ 	.byte	0x04, 0x12
        /*000e*/ 	.short	(.L_3 - .L_2)
	.align		4
.L_2:
        /*0010*/ 	.word	index@(triton_poi_fused_0)
        /*0014*/ 	.word	0x00000000


	//----- nvinfo : EIATTR_FRAME_SIZE
	.align		4
.L_3:
        /*0018*/ 	.byte	0x04, 0x11
        /*001a*/ 	.short	(.L_5 - .L_4)
	.align		4
.L_4:
        /*001c*/ 	.word	index@(triton_poi_fused_0)
        /*0020*/ 	.word	0x00000000


	//----- nvinfo : EIATTR_MIN_STACK_SIZE
	.align		4
.L_5:
        /*0024*/ 	.byte	0x04, 0x12
        /*0026*/ 	.short	(.L_7 - .L_6)
	.align		4
.L_6:
        /*0028*/ 	.word	index@(triton_poi_fused_0)
        /*002c*/ 	.word	0x00000000
.L_7:


//--------------------- .nv.info.triton_poi_fused_0 --------------------------
	.section	.nv.info.triton_poi_fused_0,"",@"SHT_CUDA_INFO"
	.sectionflags	@""
	.align	4


	//----- nvinfo : EIATTR_CUDA_API_VERSION
	.align		4
        /*0000*/ 	.byte	0x04, 0x37
        /*0002*/ 	.short	(.L_9 - .L_8)
.L_8:
        /*0004*/ 	.word	0x0000007c


	//----- nvinfo : EIATTR_KPARAM_INFO
	.align		4
.L_9:
        /*0008*/ 	.byte	0x04, 0x17
        /*000a*/ 	.short	(.L_11 - .L_10)
.L_10:
        /*000c*/ 	.word	0x00000000
        /*0010*/ 	.short	0x0003
        /*0012*/ 	.short	0x0014
        /*0014*/ 	.byte	0x00, 0xf0, 0x11, 0x00


	//----- nvinfo : EIATTR_KPARAM_INFO
	.align		4
.L_11:
        /*0018*/ 	.byte	0x04, 0x17
        /*001a*/ 	.short	(.L_13 - .L_12)
.L_12:
        /*001c*/ 	.word	0x00000000
        /*0020*/ 	.short	0x0002
        /*0022*/ 	.short	0x0010
        /*0024*/ 	.byte	0x00, 0xf0, 0x11, 0x00


	//----- nvinfo : EIATTR_KPARAM_INFO
	.align		4
.L_13:
        /*0028*/ 	.byte	0x04, 0x17
        /*002a*/ 	.short	(.L_15 - .L_14)
.L_14:
        /*002c*/ 	.word	0x00000000
        /*0030*/ 	.short	0x0001
        /*0032*/ 	.short	0x0008
        /*0034*/ 	.byte	0x00, 0xf4, 0x21, 0x00


	//----- nvinfo : EIATTR_KPARAM_INFO
	.align		4
.L_15:
        /*0038*/ 	.byte	0x04, 0x17
        /*003a*/ 	.short	(.L_17 - .L_16)
.L_16:
        /*003c*/ 	.word	0x00000000
        /*0040*/ 	.short	0x0000
        /*0042*/ 	.short	0x0000
        /*0044*/ 	.byte	0x00, 0xf4, 0x21, 0x00


	//----- nvinfo : EIATTR_SPARSE_MMA_MASK
	.align		4
.L_17:
        /*0048*/ 	.byte	0x03, 0x50
        /*004a*/ 	.short	0x0000


	//----- nvinfo : EIATTR_MAXREG_COUNT
	.align		4
        /*004c*/ 	.byte	0x03, 0x1b
        /*004e*/ 	.short	0x00ff


	//----- nvinfo : EIATTR_EXIT_INSTR_OFFSETS
	.align		4
        /*0050*/ 	.byte	0x04, 0x1c
        /*0052*/ 	.short	(.L_19 - .L_18)


	//   ....[0]....
.L_18:
        /*0054*/ 	.word	0x000004c0


	//   ....[1]....
        /*0058*/ 	.word	0x00000510


	//----- nvinfo : EIATTR_REQNTID
	.align		4
.L_19:
        /*005c*/ 	.byte	0x04, 0x10
        /*005e*/ 	.short	(.L_21 - .L_20)
.L_20:
        /*0060*/ 	.word	0x00000080
        /*0064*/ 	.word	0x00000001
        /*0068*/ 	.word	0x00000001


	//----- nvinfo : EIATTR_CBANK_PARAM_SIZE
	.align		4
.L_21:
        /*006c*/ 	.byte	0x03, 0x19
        /*006e*/ 	.short	0x0018


	//----- nvinfo : EIATTR_PARAM_CBANK
	.align		4
        /*0070*/ 	.byte	0x04, 0x0a
        /*0072*/ 	.short	(.L_23 - .L_22)
	.align		4
.L_22:
        /*0074*/ 	.word	index@(.nv.constant0.triton_poi_fused_0)
        /*0078*/ 	.short	0x0210
        /*007a*/ 	.short	0x0018


	//----- nvinfo : EIATTR_SW_WAR
	.align		4
.L_23:
        /*007c*/ 	.byte	0x04, 0x36
        /*007e*/ 	.short	(.L_25 - .L_24)
.L_24:
        /*0080*/ 	.word	0x00000008
.L_25:


//--------------------- .nv.callgraph             --------------------------
	.section	.nv.callgraph,"",@"SHT_CUDA_CALLGRAPH"
	.align	4
	.sectionentsize	8
	.align		4
        /*0000*/ 	.word	0x00000000
	.align		4
        /*0004*/ 	.word	0xffffffff
	.align		4
        /*0008*/ 	.word	0x00000000
	.align		4
        /*000c*/ 	.word	0xfffffffe
	.align		4
        /*0010*/ 	.word	0x00000000
	.align		4
        /*0014*/ 	.word	0xfffffffd
	.align		4
        /*0018*/ 	.word	0x00000000
	.align		4
        /*001c*/ 	.word	0xfffffffc


//--------------------- .text.triton_poi_fused_0  --------------------------
	.section	.text.triton_poi_fused_0,"ax",@progbits
	.sectionflags	@"SHF_BARRIERS=1"
	.align	128
        .global         triton_poi_fused_0
        .type           triton_poi_fused_0,@function
        .size           triton_poi_fused_0,(.L_x_1 - triton_poi_fused_0)
        .other          triton_poi_fused_0,@"STO_CUDA_ENTRY STV_DEFAULT"
triton_poi_fused_0:
.text.triton_poi_fused_0:
[----:B------:R-:W0:Y:S02]  /*0000*/  LDC R1, c[0x0][0x28] ;  /* 0x00000a00ff017b82 */ /* 0x000e240000000800 */
[----:B------:R-:W1:Y:S01]  /*0010*/  S2R R0, SR_CTAID.X ;  /* 0x0000000000007919 */ /* 0x000e620000002500 */
[----:B------:R-:W2:Y:S01]  /*0020*/  LDC.64 R4, c[0x0][0x210] ;  /* 0x00008400ff047b82 */ /* 0x000ea20000000a00 */
[----:B------:R-:W-:Y:S02]  /*0030*/  CS2R R8, SRZ ;  /* 0x0000000000087805 */ /* 0x000fe4000001ff00 */
[----:B------:R-:W-:Y:S01]  /*0040*/  CS2R R10, SRZ ;  /* 0x00000000000a7805 */ /* 0x000fe2000001ff00 */
[----:B------:R-:W3:Y:S01]  /*0050*/  S2R R16, SR_TID.X ;  /* 0x0000000000107919 */ /* 0x000ee20000002100 */
[----:B------:R-:W-:Y:S01]  /*0060*/  ULDC.64 UR6, c[0x0][0x208] ;  /* 0x0000820000067ab9 */ /* 0x000fe20000000a00 */
[----:B------:R-:W4:Y:S01]  /*0070*/  S2R R2, SR_CTAID.Y ;  /* 0x0000000000027919 */ /* 0x000f220000002600 */
[----:B-1----:R-:W-:Y:S02]  /*0080*/  IMAD.SHL.U32 R0, R0, 0x10, RZ ;  /* 0x0000001000007824 */ /* 0x002fe400078e00ff */
[----:B---3--:R-:W-:Y:S01]  /*0090*/  IMAD.SHL.U32 R3, R16, 0x4, RZ ;  /* 0x0000000410037824 */ /* 0x008fe200078e00ff */
[----:B------:R-:W-:Y:S01]  /*00a0*/  SHF.R.U32.HI R17, RZ, 0x2, R16 ;  /* 0x00000002ff117819 */ /* 0x000fe20000011610 */
[----:B----4-:R-:W-:-:S03]  /*00b0*/  IMAD.SHL.U32 R2, R2, 0x40, RZ ;  /* 0x0000004002027824 */ /* 0x010fc600078e00ff */
[----:B------:R-:W-:Y:S02]  /*00c0*/  LOP3.LUT R12, R0, 0xc, R3, 0xf8, !PT ;  /* 0x0000000c000c7812 */ /* 0x000fe400078ef803 */
[----:B------:R-:W-:Y:S02]  /*00d0*/  SGXT.U32 R17, R17, 0x5 ;  /* 0x000000051111781a */ /* 0x000fe40000000000 */
[----:B------:R-:W-:Y:S02]  /*00e0*/  ISETP.GE.AND P0, PT, R12, 0x10, PT ;  /* 0x000000100c00780c */ /* 0x000fe40003f06270 */
[----:B------:R-:W-:Y:S02]  /*00f0*/  LOP3.LUT R6, R2, R17, RZ, 0xfc, !PT ;  /* 0x0000001102067212 */ /* 0x000fe400078efcff */
[----:B------:R-:W-:Y:S02]  /*0100*/  LOP3.LUT R7, R2, 0x20, R17, 0xfe, !PT ;  /* 0x0000002002077812 */ /* 0x000fe400078efe11 */
[C---:B------:R-:W-:Y:S01]  /*0110*/  ISETP.LT.AND P1, PT, R6.reuse, 0x100, !P0 ;  /* 0x000001000600780c */ /* 0x040fe20004721270 */
[--C-:B------:R-:W-:Y:S01]  /*0120*/  IMAD R13, R6, 0x10, R12.reuse ;  /* 0x00000010060d7824 */ /* 0x100fe200078e020c */
[C---:B------:R-:W-:Y:S01]  /*0130*/  ISETP.LT.AND P0, PT, R7.reuse, 0x100, !P0 ;  /* 0x000001000700780c */ /* 0x040fe20004701270 */
[----:B------:R-:W-:-:S02]  /*0140*/  IMAD R15, R7, 0x10, R12 ;  /* 0x00000010070f7824 */ /* 0x000fc400078e020c */
[----:B--2---:R-:W-:Y:S01]  /*0150*/  IMAD.WIDE R12, R13, 0x4, R4 ;  /* 0x000000040d0c7825 */ /* 0x004fe200078e0204 */
[----:B------:R-:W-:-:S03]  /*0160*/  CS2R R6, SRZ ;  /* 0x0000000000067805 */ /* 0x000fc6000001ff00 */
[----:B------:R-:W-:Y:S01]  /*0170*/  IMAD.WIDE R14, R15, 0x4, R4 ;  /* 0x000000040f0e7825 */ /* 0x000fe200078e0204 */
[----:B------:R-:W-:-:S03]  /*0180*/  CS2R R4, SRZ ;  /* 0x0000000000047805 */ /* 0x000fc6000001ff00 */
[----:B------:R1:W2:Y:S04]  /*0190*/  @P1 LDG.E.EL.128 R8, desc[UR6][R12.64] ;  /* 0x000000060c081981 */ /* 0x0002a8000c2e1d00 */
[----:B------:R3:W4:Y:S01]  /*01a0*/  @P0 LDG.E.EL.128 R4, desc[UR6][R14.64] ;  /* 0x000000060e040981 */ /* 0x000722000c2e1d00 */
[----:B------:R-:W5:Y:S01]  /*01b0*/  S2UR UR5, SR_CgaCtaId ;  /* 0x00000000000579c3 */ /* 0x000f620000008800 */
[C---:B------:R-:W-:Y:S01]  /*01c0*/  IMAD.SHL.U32 R18, R16.reuse, 0x100, RZ ;  /* 0x0000010010127824 */ /* 0x040fe200078e00ff */
[----:B------:R-:W-:Y:S01]  /*01d0*/  UMOV UR4, 0x400 ;  /* 0x0000040000047882 */ /* 0x000fe20000000000 */
[----:B------:R-:W-:Y:S02]  /*01e0*/  LOP3.LUT R24, R16, 0x70, RZ, 0xc0, !PT ;  /* 0x0000007010187812 */ /* 0x000fe400078ec0ff */
[----:B------:R-:W-:-:S02]  /*01f0*/  LOP3.LUT R2, R2, 0x3c, R3, 0xf8, !PT ;  /* 0x0000003c02027812 */ /* 0x000fc400078ef803 */
[----:B------:R-:W-:Y:S02]  /*0200*/  LOP3.LUT R18, R18, 0x300, RZ, 0xc0, !PT ;  /* 0x0000030012127812 */ /* 0x000fe400078ec0ff */
[----:B------:R-:W-:Y:S02]  /*0210*/  ISETP.GE.AND P0, PT, R2, 0x100, PT ;  /* 0x000001000200780c */ /* 0x000fe40003f06270 */
[C---:B-1----:R-:W-:Y:S02]  /*0220*/  LOP3.LUT R12, R18.reuse, 0x40, RZ, 0xfc, !PT ;  /* 0x00000040120c7812 */ /* 0x042fe400078efcff */
[C---:B------:R-:W-:Y:S02]  /*0230*/  LOP3.LUT R13, R18.reuse, 0x80, RZ, 0xfc, !PT ;  /* 0x00000080120d7812 */ /* 0x040fe400078efcff */
[C---:B------:R-:W-:Y:S02]  /*0240*/  LOP3.LUT R17, R18.reuse, R17, RZ, 0xfc, !PT ;  /* 0x0000001112117212 */ /* 0x040fe400078efcff */
[----:B------:R-:W-:Y:S01]  /*0250*/  LOP3.LUT R19, R18, 0xc0, RZ, 0xfc, !PT ;  /* 0x000000c012137812 */ /* 0x000fe200078efcff */
[----:B-----5:R-:W-:-:S06]  /*0260*/  UPRMT UR4, UR5, 0x654, UR4 ;  /* 0x0000065405047896 */ /* 0x020fcc0008000004 */
[----:B------:R-:W-:Y:S01]  /*0270*/  LEA.HI R18, R18, UR4, RZ, 0x1e ;  /* 0x0000000412127c11 */ /* 0x000fe2000f8ff0ff */
[----:B------:R-:W-:Y:S01]  /*0280*/  VIADD R24, R24, UR4 ;  /* 0x0000000418187c36 */ /* 0x000fe20008000000 */
[----:B------:R-:W-:Y:S02]  /*0290*/  LEA.HI R12, R12, UR4, RZ, 0x1e ;  /* 0x000000040c0c7c11 */ /* 0x000fe4000f8ff0ff */
[----:B---3--:R-:W-:Y:S01]  /*02a0*/  LEA.HI R14, R13, UR4, RZ, 0x1e ;  /* 0x000000040d0e7c11 */ /* 0x008fe2000f8ff0ff */
[----:B------:R-:W-:Y:S01]  /*02b0*/  IMAD R21, R17, 0x4, R18 ;  /* 0x0000000411157824 */ /* 0x000fe200078e0212 */
[----:B------:R-:W-:Y:S01]  /*02c0*/  LEA.HI R22, R19, UR4, RZ, 0x1e ;  /* 0x0000000413167c11 */ /* 0x000fe2000f8ff0ff */
[C---:B------:R-:W-:Y:S01]  /*02d0*/  IMAD R20, R17.reuse, 0x4, R12 ;  /* 0x0000000411147824 */ /* 0x040fe200078e020c */
[----:B------:R-:W1:Y:S01]  /*02e0*/  LDC.64 R18, c[0x0][0x218] ;  /* 0x00008600ff127b82 */ /* 0x000e620000000a00 */
[C---:B------:R-:W-:Y:S02]  /*02f0*/  IMAD R23, R17.reuse, 0x4, R14 ;  /* 0x0000000411177824 */ /* 0x040fe400078e020e */
[----:B------:R-:W-:Y:S01]  /*0300*/  IMAD R22, R17, 0x4, R22 ;  /* 0x0000000411167824 */ /* 0x000fe200078e0216 */
[----:B------:R-:W-:-:S05]  /*0310*/  LOP3.LUT R17, R3, 0x1fc, RZ, 0xc0, !PT ;  /* 0x000001fc03117812 */ /* 0x000fca00078ec0ff */
[----:B------:R-:W-:Y:S01]  /*0320*/  IMAD R12, R17, 0x4, R24 ;  /* 0x00000004110c7824 */ /* 0x000fe200078e0218 */
[----:B--2---:R-:W-:Y:S04]  /*0330*/  STS [R21], R8 ;  /* 0x0000000815007388 */ /* 0x004fe80000000800 */
[----:B------:R2:W-:Y:S04]  /*0340*/  STS [R20+0x100], R9 ;  /* 0x0001000914007388 */ /* 0x0005e80000000800 */
[----:B------:R-:W-:Y:S04]  /*0350*/  STS [R23+0x200], R10 ;  /* 0x0002000a17007388 */ /* 0x000fe80000000800 */
[----:B------:R-:W-:Y:S01]  /*0360*/  STS [R22+0x300], R11 ;  /* 0x0003000b16007388 */ /* 0x000fe20000000800 */
[----:B--2---:R-:W-:-:S03]  /*0370*/  SHF.R.U32.HI R9, RZ, 0x4, R16 ;  /* 0x00000004ff097819 */ /* 0x004fc60000011610 */
[----:B----4-:R2:W-:Y:S01]  /*0380*/  STS [R21+0x80], R4 ;  /* 0x0000800415007388 */ /* 0x0105e20000000800 */
[----:B------:R-:W-:-:S03]  /*0390*/  SGXT.U32 R9, R9, 0x3 ;  /* 0x000000030909781a */ /* 0x000fc60000000000 */
[----:B------:R3:W-:Y:S01]  /*03a0*/  STS [R20+0x180], R5 ;  /* 0x0001800514007388 */ /* 0x0007e20000000800 */
[----:B------:R-:W-:-:S03]  /*03b0*/  LOP3.LUT R9, R0, R9, RZ, 0xfc, !PT ;  /* 0x0000000900097212 */ /* 0x000fc600078efcff */
[----:B------:R4:W-:Y:S01]  /*03c0*/  STS [R23+0x280], R6 ;  /* 0x0002800617007388 */ /* 0x0009e20000000800 */
[----:B------:R-:W-:Y:S01]  /*03d0*/  LOP3.LUT R0, R17, 0x200, RZ, 0xfc, !PT ;  /* 0x0000020011007812 */ /* 0x000fe200078efcff */
[----:B--2---:R-:W-:Y:S01]  /*03e0*/  IMAD.SHL.U32 R4, R2, 0x10, RZ ;  /* 0x0000001002047824 */ /* 0x004fe200078e00ff */
[C---:B------:R-:W-:Y:S01]  /*03f0*/  ISETP.LT.AND P1, PT, R9.reuse, 0x10, !P0 ;  /* 0x000000100900780c */ /* 0x040fe20004721270 */
[----:B------:R-:W-:Y:S01]  /*0400*/  STS [R22+0x380], R7 ;  /* 0x0003800716007388 */ /* 0x000fe20000000800 */
[----:B------:R-:W-:Y:S01]  /*0410*/  SHF.R.U32.HI R2, RZ, 0x2, R0 ;  /* 0x00000002ff027819 */ /* 0x000fe20000011600 */
[C---:B------:R-:W-:Y:S01]  /*0420*/  IMAD R3, R9.reuse, 0x4, R4 ;  /* 0x0000000409037824 */ /* 0x040fe200078e0204 */
[----:B------:R-:W-:Y:S01]  /*0430*/  LOP3.LUT R0, R9, 0x8, RZ, 0xfc, !PT ;  /* 0x0000000809007812 */ /* 0x000fe200078efcff */
[----:B------:R-:W-:Y:S01]  /*0440*/  BAR.SYNC.DEFER_BLOCKING 0x0 ;  /* 0x0000000000007b1d */ /* 0x000fe20000010000 */
[----:B---3--:R-:W-:Y:S01]  /*0450*/  LOP3.LUT R5, R2, 0xf0, RZ, 0xc0, !PT ;  /* 0x000000f002057812 */ /* 0x008fe200078ec0ff */
[----:B-1----:R-:W-:Y:S01]  /*0460*/  IMAD.WIDE R2, R3, 0x4, R18 ;  /* 0x0000000403027825 */ /* 0x002fe200078e0212 */
[----:B------:R-:W-:-:S03]  /*0470*/  ISETP.LT.AND P0, PT, R0, 0x10, !P0 ;  /* 0x000000100000780c */ /* 0x000fc60004701270 */
[----:B----4-:R-:W-:-:S04]  /*0480*/  VIADD R6, R5, UR4 ;  /* 0x0000000405067c36 */ /* 0x010fc80008000000 */
[----:B------:R-:W-:Y:S01]  /*0490*/  IMAD R6, R17, 0x4, R6 ;  /* 0x0000000411067824 */ /* 0x000fe200078e0206 */
[----:B------:R-:W1:Y:S04]  /*04a0*/  LDS.128 R12, [R12] ;  /* 0x000000000c0c7984 */ /* 0x000e680000000c00 */
[----:B-1----:R1:W-:Y:S01]  /*04b0*/  @P1 STG.E.128 desc[UR6][R2.64], R12 ;  /* 0x0000000c02001986 */ /* 0x0023e2000c101d06 */
[----:B------:R-:W-:Y:S05]  /*04c0*/  @!P0 EXIT ;  /* 0x000000000000894d */ /* 0x000fea0003800000 */
[----:B------:R-:W0:Y:S01]  /*04d0*/  LDS.128 R8, [R6+0x800] ;  /* 0x0008000006087984 */ /* 0x000e220000000c00 */
[----:B-1----:R-:W-:-:S04]  /*04e0*/  IMAD R3, R0, 0x4, R4 ;  /* 0x0000000400037824 */ /* 0x002fc800078e0204 */
[----:B------:R-:W-:-:S05]  /*04f0*/  IMAD.WIDE R18, R3, 0x4, R18 ;  /* 0x0000000403127825 */ /* 0x000fca00078e0212 */
[----:B0-----:R-:W-:Y:S01]  /*0500*/  STG.E.128 desc[UR6][R18.64], R8 ;  /* 0x0000000812007986 */ /* 0x001fe2000c101d06 */
[----:B------:R-:W-:Y:S05]  /*0510*/  EXIT ;  /* 0x000000000000794d */ /* 0x000fea0003800000 */
.L_x_0:
[----:B------:R-:W-:-:S00]  /*0520*/  BRA `(.L_x_0) ;  /* 0xfffffffc00fc7947 */ /* 0x000fc0000383ffff */
[----:B------:R-:W-:-:S00]  /*0530*/  NOP ;  /* 0x0000000000007918 */ /* 0x000fc00000000000 */
        /* <DEDUP_REMOVED lines=12> */
.L_x_1:


//--------------------- .nv.shared.triton_poi_fused_0 --------------------------
	.section	.nv.shared.triton_poi_fused_0,"aw",@nobits
	.sectionflags	@""
	.align	16
	.zero		1024


//--------------------- .nv.constant0.triton_poi_fused_0 --------------------------
	.section	.nv.constant0.triton_poi_fused_0,"a",@progbits
	.sectionflags	@""
	.align	4
.nv.constant0.triton_poi_fused_0:
	.zero		552
